//
// Generated by NVIDIA NVVM Compiler
//
// Compiler Build ID: CL-36424714
// Cuda compilation tools, release 13.0, V13.0.88
// Based on NVVM 20.0.0
//

.version 9.0
.target sm_100
.address_size 64

	// .globl	_Z10reluKernelPKfPfii

.visible .entry _Z10reluKernelPKfPfii(
	.param .u64 .ptr .align 1 _Z10reluKernelPKfPfii_param_0,
	.param .u64 .ptr .align 1 _Z10reluKernelPKfPfii_param_1,
	.param .u32 _Z10reluKernelPKfPfii_param_2,
	.param .u32 _Z10reluKernelPKfPfii_param_3
)
{
	.reg .pred 	%p<4>;
	.reg .b32 	%r<12>;
	.reg .b32 	%f<3>;
	.reg .b64 	%rd<8>;

	ld.param.u64 	%rd1, [_Z10reluKernelPKfPfii_param_0];
	ld.param.u64 	%rd2, [_Z10reluKernelPKfPfii_param_1];
	ld.param.u32 	%r4, [_Z10reluKernelPKfPfii_param_2];
	ld.param.u32 	%r3, [_Z10reluKernelPKfPfii_param_3];
	mov.u32 	%r5, %ctaid.x;
	mov.u32 	%r6, %ntid.x;
	mov.u32 	%r7, %tid.x;
	mad.lo.s32 	%r1, %r5, %r6, %r7;
	mov.u32 	%r8, %ctaid.y;
	mov.u32 	%r9, %ntid.y;
	mov.u32 	%r10, %tid.y;
	mad.lo.s32 	%r2, %r8, %r9, %r10;
	setp.ge.s32 	%p1, %r2, %r4;
	setp.ge.s32 	%p2, %r1, %r3;
	or.pred  	%p3, %p1, %p2;
	@%p3 bra 	$L__BB0_2;
	cvta.to.global.u64 	%rd3, %rd1;
	cvta.to.global.u64 	%rd4, %rd2;
	mad.lo.s32 	%r11, %r3, %r2, %r1;
	mul.wide.s32 	%rd5, %r11, 4;
	add.s64 	%rd6, %rd3, %rd5;
	ld.global.nc.f32 	%f1, [%rd6];
	max.f32 	%f2, %f1, 0f00000000;
	add.s64 	%rd7, %rd4, %rd5;
	st.global.f32 	[%rd7], %f2;
$L__BB0_2:
	ret;

}


// ===== COMPILED SASS (sm_100) =====

	.target	sm_100

	.elftype	@"ET_EXEC"


//--------------------- .note.nv.tkinfo           --------------------------
	.section	.note.nv.tkinfo,"",@"SHT_NOTE"
	.sectionflags	@"SHF_NOTE_NV_TKINFO"
	.tkinfo
        /*0018*/ 	.word	0x00000002
        /*0030*/ 	.string	""
        /*0030*/ 	.string	"ptxas"
        /*0030*/ 	.string	"Cuda compilation tools, release 13.0, V13.0.88"
        /*0030*/ 	.string	"Build cuda_13.0.r13.0/compiler.36424714_0"
        /*0030*/ 	.string	"-arch sm_100 -m 64 "



//--------------------- .note.nv.cuinfo           --------------------------
	.section	.note.nv.cuinfo,"",@"SHT_NOTE"
	.sectionflags	@"SHF_NOTE_NV_CUINFO"
        /*0018*/ 	.short	0x0002
        /*001a*/ 	.short	0x0064
        /*001c*/ 	.short	0x0082
	.zero		2


//--------------------- .nv.info                  --------------------------
	.section	.nv.info,"",@"SHT_CUDA_INFO"
	.align	4


	//----- nvinfo : EIATTR_REGCOUNT
	.align		4
        /*0000*/ 	.byte	0x04, 0x2f
        /*0002*/ 	.short	(.L_1 - .L_0)
	.align		4
.L_0:
        /*0004*/ 	.word	index@(_Z10reluKernelPKfPfii)
        /*0008*/ 	.word	0x0000000a


	//----- nvinfo : EIATTR_FRAME_SIZE
	.align		4
.L_1:
        /*000c*/ 	.byte	0x04, 0x11
        /*000e*/ 	.short	(.L_3 - .L_2)
	.align		4
.L_2:
        /*0010*/ 	.word	index@(_Z10reluKernelPKfPfii)
        /*0014*/ 	.word	0x00000000


	//----- nvinfo : EIATTR_MIN_STACK_SIZE
	.align		4
.L_3:
        /*0018*/ 	.byte	0x04, 0x12
        /*001a*/ 	.short	(.L_5 - .L_4)
	.align		4
.L_4:
        /*001c*/ 	.word	index@(_Z10reluKernelPKfPfii)
        /*0020*/ 	.word	0x00000000
.L_5:


//--------------------- .nv.compat                --------------------------
	.section	.nv.compat,"",@"SHT_CUDA_COMPAT_INFO"
	.align	4
        /*0000*/ 	.byte	0x02, 0x09, 0x00, 0x00, 0x02, 0x02, 0x01, 0x00, 0x02, 0x05, 0x05, 0x00, 0x03, 0x07, 0x01, 0x01
        /*0010*/ 	.byte	0x02, 0x03, 0x00, 0x00, 0x02, 0x06, 0x01, 0x00, 0x04, 0x0b, 0x08, 0x00, 0x09, 0x00, 0x00, 0x00
        /*0020*/ 	.byte	0x00, 0x00, 0x00, 0x00


//--------------------- .nv.info._Z10reluKernelPKfPfii --------------------------
	.section	.nv.info._Z10reluKernelPKfPfii,"",@"SHT_CUDA_INFO"
	.sectionflags	@""
	.align	4


	//----- nvinfo : EIATTR_CUDA_API_VERSION
	.align		4
        /*0000*/ 	.byte	0x04, 0x37
        /*0002*/ 	.short	(.L_7 - .L_6)
.L_6:
        /*0004*/ 	.word	0x00000082


	//----- nvinfo : EIATTR_KPARAM_INFO
	.align		4
.L_7:
        /*0008*/ 	.byte	0x04, 0x17
        /*000a*/ 	.short	(.L_9 - .L_8)
.L_8:
        /*000c*/ 	.word	0x00000000
        /*0010*/ 	.short	0x0003
        /*0012*/ 	.short	0x0014
        /*0014*/ 	.byte	0x00, 0xf0, 0x11, 0x00


	//----- nvinfo : EIATTR_KPARAM_INFO
	.align		4
.L_9:
        /*0018*/ 	.byte	0x04, 0x17
        /*001a*/ 	.short	(.L_11 - .L_10)
.L_10:
        /*001c*/ 	.word	0x00000000
        /*0020*/ 	.short	0x0002
        /*0022*/ 	.short	0x0010
        /*0024*/ 	.byte	0x00, 0xf0, 0x11, 0x00


	//----- nvinfo : EIATTR_KPARAM_INFO
	.align		4
.L_11:
        /*0028*/ 	.byte	0x04, 0x17
        /*002a*/ 	.short	(.L_13 - .L_12)
.L_12:
        /*002c*/ 	.word	0x00000000
        /*0030*/ 	.short	0x0001
        /*0032*/ 	.short	0x0008
        /*0034*/ 	.byte	0x00, 0xf5, 0x21, 0x00


	//----- nvinfo : EIATTR_KPARAM_INFO
	.align		4
.L_13:
        /*0038*/ 	.byte	0x04, 0x17
        /*003a*/ 	.short	(.L_15 - .L_14)
.L_14:
        /*003c*/ 	.word	0x00000000
        /*0040*/ 	.short	0x0000
        /*0042*/ 	.short	0x0000
        /*0044*/ 	.byte	0x00, 0xf5, 0x21, 0x00


	//----- nvinfo : EIATTR_SPARSE_MMA_MASK
	.align		4
.L_15:
        /*0048*/ 	.byte	0x03, 0x50
        /*004a*/ 	.short	0x0000


	//----- nvinfo : EIATTR_MAXREG_COUNT
	.align		4
        /*004c*/ 	.byte	0x03, 0x1b
        /*004e*/ 	.short	0x00ff


	//----- nvinfo : EIATTR_MERCURY_ISA_VERSION
	.align		4
        /*0050*/ 	.byte	0x03, 0x5f
        /*0052*/ 	.short	0x0101


	//----- nvinfo : EIATTR_VRC_CTA_INIT_COUNT
	.align		4
        /*0054*/ 	.byte	0x02, 0x4a
	.zero		1
	.zero		1


	//----- nvinfo : EIATTR_EXIT_INSTR_OFFSETS
	.align		4
        /*0058*/ 	.byte	0x04, 0x1c
        /*005a*/ 	.short	(.L_17 - .L_16)


	//   ....[0]....
.L_16:
        /*005c*/ 	.word	0x000000c0


	//   ....[1]....
        /*0060*/ 	.word	0x00000160


	//----- nvinfo : EIATTR_CBANK_PARAM_SIZE
	.align		4
.L_17:
        /*0064*/ 	.byte	0x03, 0x19
        /*0066*/ 	.short	0x0018


	//----- nvinfo : EIATTR_PARAM_CBANK
	.align		4
        /*0068*/ 	.byte	0x04, 0x0a
        /*006a*/ 	.short	(.L_19 - .L_18)
	.align		4
.L_18:
        /*006c*/ 	.word	index@(.nv.constant0._Z10reluKernelPKfPfii)
        /*0070*/ 	.short	0x0380
        /*0072*/ 	.short	0x0018


	//----- nvinfo : EIATTR_SW_WAR
	.align		4
.L_19:
        /*0074*/ 	.byte	0x04, 0x36
        /*0076*/ 	.short	(.L_21 - .L_20)
.L_20:
        /*0078*/ 	.word	0x00000008
.L_21:


//--------------------- .nv.callgraph             --------------------------
	.section	.nv.callgraph,"",@"SHT_CUDA_CALLGRAPH"
	.align	4
	.sectionentsize	8
	.align		4
        /*0000*/ 	.word	0x00000000
	.align		4
        /*0004*/ 	.word	0xffffffff
	.align		4
        /*0008*/ 	.word	0x00000000
	.align		4
        /*000c*/ 	.word	0xfffffffe
	.align		4
        /*0010*/ 	.word	0x00000000
	.align		4
        /*0014*/ 	.word	0xfffffffd
	.align		4
        /*0018*/ 	.word	0x00000000
	.align		4
        /*001c*/ 	.word	0xfffffffc


//--------------------- .text._Z10reluKernelPKfPfii --------------------------
	.section	.text._Z10reluKernelPKfPfii,"ax",@progbits
	.align	128
        .global         _Z10reluKernelPKfPfii
        .type           _Z10reluKernelPKfPfii,@function
        .size           _Z10reluKernelPKfPfii,(.L_x_1 - _Z10reluKernelPKfPfii)
        .other          _Z10reluKernelPKfPfii,@"STO_CUDA_ENTRY STV_DEFAULT"
_Z10reluKernelPKfPfii:
.text._Z10reluKernelPKfPfii:
[----:B------:R-:W-:Y:S01]  /*0000*/  LDC R1, c[0x0][0x37c] ;  /* 0x0000df00ff017b82 */ /* 0x000fe20000000800 */
[----:B------:R-:W0:Y:S07]  /*0010*/  S2R R3, SR_TID.X ;  /* 0x0000000000037919 */ /* 0x000e2e0000002100 */
[----:B------:R-:W0:Y:S01]  /*0020*/  S2UR UR4, SR_CTAID.X ;  /* 0x00000000000479c3 */ /* 0x000e220000002500 */
[----:B------:R-:W1:Y:S01]  /*0030*/  LDCU.64 UR6, c[0x0][0x390] ;  /* 0x00007200ff0677ac */ /* 0x000e620008000a00 */
[----:B------:R-:W2:Y:S06]  /*0040*/  S2R R2, SR_TID.Y ;  /* 0x0000000000027919 */ /* 0x000eac0000002200 */
[----:B------:R-:W0:Y:S08]  /*0050*/  LDC R0, c[0x0][0x360] ;  /* 0x0000d800ff007b82 */ /* 0x000e300000000800 */
[----:B------:R-:W2:Y:S08]  /*0060*/  S2UR UR5, SR_CTAID.Y ;  /* 0x00000000000579c3 */ /* 0x000eb00000002600 */
[----:B------:R-:W2:Y:S01]  /*0070*/  LDC R5, c[0x0][0x364] ;  /* 0x0000d900ff057b82 */ /* 0x000ea20000000800 */
[----:B0-----:R-:W-:-:S05]  /*0080*/  IMAD R0, R0, UR4, R3 ;  /* 0x0000000400007c24 */ /* 0x001fca000f8e0203 */
[----:B-1----:R-:W-:Y:S01]  /*0090*/  ISETP.GE.AND P0, PT, R0, UR7, PT ;  /* 0x0000000700007c0c */ /* 0x002fe2000bf06270 */
[----:B--2---:R-:W-:-:S05]  /*00a0*/  IMAD R5, R5, UR5, R2 ;  /* 0x0000000505057c24 */ /* 0x004fca000f8e0202 */
[----:B------:R-:W-:-:S13]  /*00b0*/  ISETP.GE.OR P0, PT, R5, UR6, P0 ;  /* 0x0000000605007c0c */ /* 0x000fda0008706670 */
[----:B------:R-:W-:Y:S05]  /*00c0*/  @P0 EXIT ;  /* 0x000000000000094d */ /* 0x000fea0003800000 */
[----:B------:R-:W0:Y:S01]  /*00d0*/  LDC.64 R2, c[0x0][0x380] ;  /* 0x0000e000ff027b82 */ /* 0x000e220000000a00 */
[----:B------:R-:W1:Y:S01]  /*00e0*/  LDCU.64 UR4, c[0x0][0x358] ;  /* 0x00006b00ff0477ac */ /* 0x000e620008000a00 */
[----:B------:R-:W-:-:S06]  /*00f0*/  IMAD R7, R5, UR7, R0 ;  /* 0x0000000705077c24 */ /* 0x000fcc000f8e0200 */
[----:B------:R-:W2:Y:S01]  /*0100*/  LDC.64 R4, c[0x0][0x388] ;  /* 0x0000e200ff047b82 */ /* 0x000ea20000000a00 */
[----:B0-----:R-:W-:-:S06]  /*0110*/  IMAD.WIDE R2, R7, 0x4, R2 ;  /* 0x0000000407027825 */ /* 0x001fcc00078e0202 */
[----:B-1----:R-:W3:Y:S01]  /*0120*/  LDG.E.CONSTANT R2, desc[UR4][R2.64] ;  /* 0x0000000402027981 */ /* 0x002ee2000c1e9900 */
[----:B--2---:R-:W-:Y:S01]  /*0130*/  IMAD.WIDE R4, R7, 0x4, R4 ;  /* 0x0000000407047825 */ /* 0x004fe200078e0204 */
[----:B---3--:R-:W-:-:S05]  /*0140*/  FMNMX R7, RZ, R2, !PT ;  /* 0x00000002ff077209 */ /* 0x008fca0007800000 */
[----:B------:R-:W-:Y:S01]  /*0150*/  STG.E desc[UR4][R4.64], R7 ;  /* 0x0000000704007986 */ /* 0x000fe2000c101904 */
[----:B------:R-:W-:Y:S05]  /*0160*/  EXIT ;  /* 0x000000000000794d */ /* 0x000fea0003800000 */
.L_x_0:
[----:B------:R-:W-:-:S00]  /*0170*/  BRA `(.L_x_0) ;  /* 0xfffffffc00fc7947 */ /* 0x000fc0000383ffff */
[----:B------:R-:W-:-:S00]  /*0180*/  NOP ;  /* 0x0000000000007918 */ /* 0x000fc00000000000 */
[----:B------:R-:W-:-:S00]  /*0190*/  NOP ;  /* 0x0000000000007918 */ /* 0x000fc00000000000 */
[----:B------:R-:W-:-:S00]  /*01a0*/  NOP ;  /* 0x0000000000007918 */ /* 0x000fc00000000000 */
[----:B------:R-:W-:-:S00]  /*01b0*/  NOP ;  /* 0x0000000000007918 */ /* 0x000fc00000000000 */
[----:B------:R-:W-:-:S00]  /*01c0*/  NOP ;  /* 0x0000000000007918 */ /* 0x000fc00000000000 */
[----:B------:R-:W-:-:S00]  /*01d0*/  NOP ;  /* 0x0000000000007918 */ /* 0x000fc00000000000 */
[----:B------:R-:W-:-:S00]  /*01e0*/  NOP ;  /* 0x0000000000007918 */ /* 0x000fc00000000000 */
[----:B------:R-:W-:-:S00]  /*01f0*/  NOP ;  /* 0x0000000000007918 */ /* 0x000fc00000000000 */
.L_x_1:


//--------------------- .nv.shared.reserved.0     --------------------------
	.section	.nv.shared.reserved.0,"aw",@nobits
	.weak		__nv_reservedSMEM_offset_0_alias
	.size		__nv_reservedSMEM_offset_0_alias, 0, 64
	.other		__nv_reservedSMEM_offset_0_alias,@"STO_CUDA_RESERVED_SHARED STV_DEFAULT"
__nv_reservedSMEM_offset_0_alias:
	.zero		0
	.zero		64


//--------------------- .nv.constant0._Z10reluKernelPKfPfii --------------------------
	.section	.nv.constant0._Z10reluKernelPKfPfii,"a",@progbits
	.sectionflags	@""
	.align	4
.nv.constant0._Z10reluKernelPKfPfii:
	.zero		920


//--------------------- SYMBOLS --------------------------

	.type		.nv.reservedSmem.offset0,@object
	.size		.nv.reservedSmem.offset0,0x4
